//
// Generated by NVIDIA NVVM Compiler
//
// Compiler Build ID: CL-36424714
// Cuda compilation tools, release 13.0, V13.0.88
// Based on NVVM 20.0.0
//

.version 9.0
.target sm_100
.address_size 64

	// .globl	collatz

.visible .entry collatz(
	.param .u32 collatz_param_0,
	.param .u32 collatz_param_1,
	.param .u64 .ptr .align 1 collatz_param_2,
	.param .u32 collatz_param_3
)
{
	.reg .pred 	%p<6>;
	.reg .b32 	%r<22>;
	.reg .b64 	%rd<7>;

	ld.param.u32 	%r7, [collatz_param_0];
	ld.param.u32 	%r9, [collatz_param_1];
	ld.param.u64 	%rd2, [collatz_param_2];
	ld.param.u32 	%r8, [collatz_param_3];
	cvta.to.global.u64 	%rd1, %rd2;
	mov.u32 	%r10, %ntid.x;
	mov.u32 	%r11, %ctaid.x;
	mov.u32 	%r12, %tid.x;
	mad.lo.s32 	%r1, %r10, %r11, %r12;
	setp.ge.s32 	%p1, %r1, %r9;
	@%p1 bra 	$L__BB0_7;
	setp.lt.s32 	%p2, %r8, 2;
	@%p2 bra 	$L__BB0_6;
	add.s32 	%r21, %r7, %r1;
	mov.b32 	%r20, 1;
$L__BB0_3:
	and.b32  	%r14, %r21, 1;
	setp.eq.b32 	%p3, %r14, 1;
	shl.b32 	%r15, %r21, 1;
	add.s32 	%r16, %r21, %r15;
	add.s32 	%r17, %r16, 1;
	shr.s32 	%r18, %r21, 1;
	selp.b32 	%r21, %r17, %r18, %p3;
	setp.ne.s32 	%p4, %r21, 1;
	@%p4 bra 	$L__BB0_5;
	mul.wide.s32 	%rd5, %r1, 4;
	add.s64 	%rd6, %rd1, %rd5;
	st.global.u32 	[%rd6], %r20;
	bra.uni 	$L__BB0_7;
$L__BB0_5:
	add.s32 	%r20, %r20, 1;
	setp.ne.s32 	%p5, %r20, %r8;
	@%p5 bra 	$L__BB0_3;
$L__BB0_6:
	mul.wide.s32 	%rd3, %r1, 4;
	add.s64 	%rd4, %rd1, %rd3;
	mov.b32 	%r19, -1;
	st.global.u32 	[%rd4], %r19;
$L__BB0_7:
	ret;

}


// ===== COMPILED SASS (sm_100) =====

	.target	sm_100

	.elftype	@"ET_EXEC"


//--------------------- .note.nv.tkinfo           --------------------------
	.section	.note.nv.tkinfo,"",@"SHT_NOTE"
	.sectionflags	@"SHF_NOTE_NV_TKINFO"
	.tkinfo
        /*0018*/ 	.word	0x00000002
        /*0030*/ 	.string	""
        /*0030*/ 	.string	"ptxas"
        /*0030*/ 	.string	"Cuda compilation tools, release 13.0, V13.0.88"
        /*0030*/ 	.string	"Build cuda_13.0.r13.0/compiler.36424714_0"
        /*0030*/ 	.string	"-arch sm_100 -m 64 "



//--------------------- .note.nv.cuinfo           --------------------------
	.section	.note.nv.cuinfo,"",@"SHT_NOTE"
	.sectionflags	@"SHF_NOTE_NV_CUINFO"
        /*0018*/ 	.short	0x0002
        /*001a*/ 	.short	0x0064
        /*001c*/ 	.short	0x0082
	.zero		2


//--------------------- .nv.info                  --------------------------
	.section	.nv.info,"",@"SHT_CUDA_INFO"
	.align	4


	//----- nvinfo : EIATTR_REGCOUNT
	.align		4
        /*0000*/ 	.byte	0x04, 0x2f
        /*0002*/ 	.short	(.L_1 - .L_0)
	.align		4
.L_0:
        /*0004*/ 	.word	index@(collatz)
        /*0008*/ 	.word	0x0000000a


	//----- nvinfo : EIATTR_FRAME_SIZE
	.align		4
.L_1:
        /*000c*/ 	.byte	0x04, 0x11
        /*000e*/ 	.short	(.L_3 - .L_2)
	.align		4
.L_2:
        /*0010*/ 	.word	index@(collatz)
        /*0014*/ 	.word	0x00000000


	//----- nvinfo : EIATTR_MIN_STACK_SIZE
	.align		4
.L_3:
        /*0018*/ 	.byte	0x04, 0x12
        /*001a*/ 	.short	(.L_5 - .L_4)
	.align		4
.L_4:
        /*001c*/ 	.word	index@(collatz)
        /*0020*/ 	.word	0x00000000
.L_5:


//--------------------- .nv.compat                --------------------------
	.section	.nv.compat,"",@"SHT_CUDA_COMPAT_INFO"
	.align	4
        /*0000*/ 	.byte	0x02, 0x09, 0x00, 0x00, 0x02, 0x02, 0x01, 0x00, 0x02, 0x05, 0x05, 0x00, 0x03, 0x07, 0x01, 0x01
        /*0010*/ 	.byte	0x02, 0x03, 0x00, 0x00, 0x02, 0x06, 0x01, 0x00, 0x04, 0x0b, 0x08, 0x00, 0x09, 0x00, 0x00, 0x00
        /*0020*/ 	.byte	0x00, 0x00, 0x00, 0x00


//--------------------- .nv.info.collatz          --------------------------
	.section	.nv.info.collatz,"",@"SHT_CUDA_INFO"
	.sectionflags	@""
	.align	4


	//----- nvinfo : EIATTR_CUDA_API_VERSION
	.align		4
        /*0000*/ 	.byte	0x04, 0x37
        /*0002*/ 	.short	(.L_7 - .L_6)
.L_6:
        /*0004*/ 	.word	0x00000082


	//----- nvinfo : EIATTR_KPARAM_INFO
	.align		4
.L_7:
        /*0008*/ 	.byte	0x04, 0x17
        /*000a*/ 	.short	(.L_9 - .L_8)
.L_8:
        /*000c*/ 	.word	0x00000000
        /*0010*/ 	.short	0x0003
        /*0012*/ 	.short	0x0010
        /*0014*/ 	.byte	0x00, 0xf0, 0x11, 0x00


	//----- nvinfo : EIATTR_KPARAM_INFO
	.align		4
.L_9:
        /*0018*/ 	.byte	0x04, 0x17
        /*001a*/ 	.short	(.L_11 - .L_10)
.L_10:
        /*001c*/ 	.word	0x00000000
        /*0020*/ 	.short	0x0002
        /*0022*/ 	.short	0x0008
        /*0024*/ 	.byte	0x00, 0xf5, 0x21, 0x00


	//----- nvinfo : EIATTR_KPARAM_INFO
	.align		4
.L_11:
        /*0028*/ 	.byte	0x04, 0x17
        /*002a*/ 	.short	(.L_13 - .L_12)
.L_12:
        /*002c*/ 	.word	0x00000000
        /*0030*/ 	.short	0x0001
        /*0032*/ 	.short	0x0004
        /*0034*/ 	.byte	0x00, 0xf0, 0x11, 0x00


	//----- nvinfo : EIATTR_KPARAM_INFO
	.align		4
.L_13:
        /*0038*/ 	.byte	0x04, 0x17
        /*003a*/ 	.short	(.L_15 - .L_14)
.L_14:
        /*003c*/ 	.word	0x00000000
        /*0040*/ 	.short	0x0000
        /*0042*/ 	.short	0x0000
        /*0044*/ 	.byte	0x00, 0xf0, 0x11, 0x00


	//----- nvinfo : EIATTR_SPARSE_MMA_MASK
	.align		4
.L_15:
        /*0048*/ 	.byte	0x03, 0x50
        /*004a*/ 	.short	0x0000


	//----- nvinfo : EIATTR_MAXREG_COUNT
	.align		4
        /*004c*/ 	.byte	0x03, 0x1b
        /*004e*/ 	.short	0x00ff


	//----- nvinfo : EIATTR_MERCURY_ISA_VERSION
	.align		4
        /*0050*/ 	.byte	0x03, 0x5f
        /*0052*/ 	.short	0x0101


	//----- nvinfo : EIATTR_VRC_CTA_INIT_COUNT
	.align		4
        /*0054*/ 	.byte	0x02, 0x4a
	.zero		1
	.zero		1


	//----- nvinfo : EIATTR_EXIT_INSTR_OFFSETS
	.align		4
        /*0058*/ 	.byte	0x04, 0x1c
        /*005a*/ 	.short	(.L_17 - .L_16)


	//   ....[0]....
.L_16:
        /*005c*/ 	.word	0x00000070


	//   ....[1]....
        /*0060*/ 	.word	0x00000210


	//   ....[2]....
        /*0064*/ 	.word	0x00000250


	//----- nvinfo : EIATTR_CRS_STACK_SIZE
	.align		4
.L_17:
        /*0068*/ 	.byte	0x04, 0x1e
        /*006a*/ 	.short	(.L_19 - .L_18)
.L_18:
        /*006c*/ 	.word	0x00000000


	//----- nvinfo : EIATTR_CBANK_PARAM_SIZE
	.align		4
.L_19:
        /*0070*/ 	.byte	0x03, 0x19
        /*0072*/ 	.short	0x0014


	//----- nvinfo : EIATTR_PARAM_CBANK
	.align		4
        /*0074*/ 	.byte	0x04, 0x0a
        /*0076*/ 	.short	(.L_21 - .L_20)
	.align		4
.L_20:
        /*0078*/ 	.word	index@(.nv.constant0.collatz)
        /*007c*/ 	.short	0x0380
        /*007e*/ 	.short	0x0014


	//----- nvinfo : EIATTR_SW_WAR
	.align		4
.L_21:
        /*0080*/ 	.byte	0x04, 0x36
        /*0082*/ 	.short	(.L_23 - .L_22)
.L_22:
        /*0084*/ 	.word	0x00000008
.L_23:


//--------------------- .nv.callgraph             --------------------------
	.section	.nv.callgraph,"",@"SHT_CUDA_CALLGRAPH"
	.align	4
	.sectionentsize	8
	.align		4
        /*0000*/ 	.word	0x00000000
	.align		4
        /*0004*/ 	.word	0xffffffff
	.align		4
        /*0008*/ 	.word	0x00000000
	.align		4
        /*000c*/ 	.word	0xfffffffe
	.align		4
        /*0010*/ 	.word	0x00000000
	.align		4
        /*0014*/ 	.word	0xfffffffd
	.align		4
        /*0018*/ 	.word	0x00000000
	.align		4
        /*001c*/ 	.word	0xfffffffc


//--------------------- .text.collatz             --------------------------
	.section	.text.collatz,"ax",@progbits
	.align	128
        .global         collatz
        .type           collatz,@function
        .size           collatz,(.L_x_5 - collatz)
        .other          collatz,@"STO_CUDA_ENTRY STV_DEFAULT"
collatz:
.text.collatz:
[----:B------:R-:W-:Y:S01]  /*0000*/  LDC R1, c[0x0][0x37c] ;  /* 0x0000df00ff017b82 */ /* 0x000fe20000000800 */
[----:B------:R-:W0:Y:S01]  /*0010*/  S2R R5, SR_CTAID.X ;  /* 0x0000000000057919 */ /* 0x000e220000002500 */
[----:B------:R-:W0:Y:S01]  /*0020*/  LDCU UR4, c[0x0][0x360] ;  /* 0x00006c00ff0477ac */ /* 0x000e220008000800 */
[----:B------:R-:W0:Y:S01]  /*0030*/  S2R R0, SR_TID.X ;  /* 0x0000000000007919 */ /* 0x000e220000002100 */
[----:B------:R-:W1:Y:S01]  /*0040*/  LDCU UR5, c[0x0][0x384] ;  /* 0x00007080ff0577ac */ /* 0x000e620008000800 */
[----:B0-----:R-:W-:-:S05]  /*0050*/  IMAD R5, R5, UR4, R0 ;  /* 0x0000000405057c24 */ /* 0x001fca000f8e0200 */
[----:B-1----:R-:W-:-:S13]  /*0060*/  ISETP.GE.AND P0, PT, R5, UR5, PT ;  /* 0x0000000505007c0c */ /* 0x002fda000bf06270 */
[----:B------:R-:W-:Y:S05]  /*0070*/  @P0 EXIT ;  /* 0x000000000000094d */ /* 0x000fea0003800000 */
[----:B------:R-:W0:Y:S01]  /*0080*/  LDCU UR6, c[0x0][0x390] ;  /* 0x00007200ff0677ac */ /* 0x000e220008000800 */
[----:B------:R-:W-:Y:S01]  /*0090*/  BSSY.RECONVERGENT B0, `(.L_x_0) ;  /* 0x0000013000007945 */ /* 0x000fe20003800200 */
[----:B------:R-:W1:Y:S01]  /*00a0*/  LDCU.64 UR4, c[0x0][0x358] ;  /* 0x00006b00ff0477ac */ /* 0x000e620008000a00 */
[----:B0-----:R-:W-:-:S09]  /*00b0*/  UISETP.GE.AND UP0, UPT, UR6, 0x2, UPT ;  /* 0x000000020600788c */ /* 0x001fd2000bf06270 */
[----:B-1----:R-:W-:Y:S05]  /*00c0*/  BRA.U !UP0, `(.L_x_1) ;  /* 0x00000001083c7547 */ /* 0x002fea000b800000 */
[----:B------:R-:W0:Y:S01]  /*00d0*/  LDCU UR6, c[0x0][0x380] ;  /* 0x00007000ff0677ac */ /* 0x000e220008000800 */
[----:B------:R-:W-:Y:S01]  /*00e0*/  IMAD.MOV.U32 R7, RZ, RZ, 0x1 ;  /* 0x00000001ff077424 */ /* 0x000fe200078e00ff */
[----:B------:R-:W1:Y:S01]  /*00f0*/  LDCU UR7, c[0x0][0x390] ;  /* 0x00007200ff0777ac */ /* 0x000e620008000800 */
[----:B0-----:R-:W-:-:S07]  /*0100*/  VIADD R0, R5, UR6 ;  /* 0x0000000605007c36 */ /* 0x001fce0008000000 */
.L_x_3:
[----:B------:R-:W-:-:S04]  /*0110*/  LOP3.LUT R2, R0, 0x1, RZ, 0xc0, !PT ;  /* 0x0000000100027812 */ /* 0x000fc800078ec0ff */
[----:B------:R-:W-:Y:S02]  /*0120*/  ISETP.NE.U32.AND P0, PT, R2, 0x1, PT ;  /* 0x000000010200780c */ /* 0x000fe40003f05070 */
[----:B------:R-:W-:-:S05]  /*0130*/  LEA R2, R0, R0, 0x1 ;  /* 0x0000000000027211 */ /* 0x000fca00078e08ff */
[----:B------:R-:W-:-:S06]  /*0140*/  VIADD R2, R2, 0x1 ;  /* 0x0000000102027836 */ /* 0x000fcc0000000000 */
[----:B------:R-:W-:-:S04]  /*0150*/  @P0 SHF.R.S32.HI R2, RZ, 0x1, R0 ;  /* 0x00000001ff020819 */ /* 0x000fc80000011400 */
[----:B------:R-:W-:-:S13]  /*0160*/  ISETP.NE.AND P0, PT, R2, 0x1, PT ;  /* 0x000000010200780c */ /* 0x000fda0003f05270 */
[----:B------:R-:W-:Y:S05]  /*0170*/  @!P0 BRA `(.L_x_2) ;  /* 0x0000000000288947 */ /* 0x000fea0003800000 */
[----:B------:R-:W-:Y:S01]  /*0180*/  IADD3 R7, PT, PT, R7, 0x1, RZ ;  /* 0x0000000107077810 */ /* 0x000fe20007ffe0ff */
[----:B------:R-:W-:-:S03]  /*0190*/  IMAD.MOV.U32 R0, RZ, RZ, R2 ;  /* 0x000000ffff007224 */ /* 0x000fc600078e0002 */
[----:B-1----:R-:W-:-:S13]  /*01a0*/  ISETP.NE.AND P0, PT, R7, UR7, PT ;  /* 0x0000000707007c0c */ /* 0x002fda000bf05270 */
[----:B------:R-:W-:Y:S05]  /*01b0*/  @P0 BRA `(.L_x_3) ;  /* 0xfffffffc00d40947 */ /* 0x000fea000383ffff */
.L_x_1:
[----:B------:R-:W-:Y:S05]  /*01c0*/  BSYNC.RECONVERGENT B0 ;  /* 0x0000000000007941 */ /* 0x000fea0003800200 */
.L_x_0:
[----:B------:R-:W0:Y:S01]  /*01d0*/  LDC.64 R2, c[0x0][0x388] ;  /* 0x0000e200ff027b82 */ /* 0x000e220000000a00 */
[----:B------:R-:W-:Y:S01]  /*01e0*/  MOV R7, 0xffffffff ;  /* 0xffffffff00077802 */ /* 0x000fe20000000f00 */
[----:B0-----:R-:W-:-:S05]  /*01f0*/  IMAD.WIDE R2, R5, 0x4, R2 ;  /* 0x0000000405027825 */ /* 0x001fca00078e0202 */
[----:B------:R-:W-:Y:S01]  /*0200*/  STG.E desc[UR4][R2.64], R7 ;  /* 0x0000000702007986 */ /* 0x000fe2000c101904 */
[----:B------:R-:W-:Y:S05]  /*0210*/  EXIT ;  /* 0x000000000000794d */ /* 0x000fea0003800000 */
.L_x_2:
[----:B------:R-:W0:Y:S02]  /*0220*/  LDC.64 R2, c[0x0][0x388] ;  /* 0x0000e200ff027b82 */ /* 0x000e240000000a00 */
[----:B0-----:R-:W-:-:S05]  /*0230*/  IMAD.WIDE R2, R5, 0x4, R2 ;  /* 0x0000000405027825 */ /* 0x001fca00078e0202 */
[----:B------:R-:W-:Y:S01]  /*0240*/  STG.E desc[UR4][R2.64], R7 ;  /* 0x0000000702007986 */ /* 0x000fe2000c101904 */
[----:B-1----:R-:W-:Y:S05]  /*0250*/  EXIT ;  /* 0x000000000000794d */ /* 0x002fea0003800000 */
.L_x_4:
[----:B------:R-:W-:-:S00]  /*0260*/  BRA `(.L_x_4) ;  /* 0xfffffffc00fc7947 */ /* 0x000fc0000383ffff */
[----:B------:R-:W-:-:S00]  /*0270*/  NOP ;  /* 0x0000000000007918 */ /* 0x000fc00000000000 */
        /* <DEDUP_REMOVED lines=8> */
.L_x_5:


//--------------------- .nv.shared.reserved.0     --------------------------
	.section	.nv.shared.reserved.0,"aw",@nobits
	.weak		__nv_reservedSMEM_offset_0_alias
	.size		__nv_reservedSMEM_offset_0_alias, 0, 64
	.other		__nv_reservedSMEM_offset_0_alias,@"STO_CUDA_RESERVED_SHARED STV_DEFAULT"
__nv_reservedSMEM_offset_0_alias:
	.zero		0
	.zero		64


//--------------------- .nv.constant0.collatz     --------------------------
	.section	.nv.constant0.collatz,"a",@progbits
	.sectionflags	@""
	.align	4
.nv.constant0.collatz:
	.zero		916


//--------------------- SYMBOLS --------------------------

	.type		.nv.reservedSmem.offset0,@object
	.size		.nv.reservedSmem.offset0,0x4
